//
// Generated by NVIDIA NVVM Compiler
//
// Compiler Build ID: CL-36424714
// Cuda compilation tools, release 13.0, V13.0.88
// Based on NVVM 20.0.0
//

.version 9.0
.target sm_100
.address_size 64

.func _Z2f1fPf
(
	.param .b32 _Z2f1fPf_param_0,
	.param .b64 _Z2f1fPf_param_1
)
;
.global .align 8 .u64 fptr = _Z2f1fPf;

.func _Z2f1fPf(
	.param .b32 _Z2f1fPf_param_0,
	.param .b64 _Z2f1fPf_param_1
)
{
	.reg .b32 	%f<3>;
	.reg .b64 	%rd<2>;

	ld.param.f32 	%f1, [_Z2f1fPf_param_0];
	ld.param.u64 	%rd1, [_Z2f1fPf_param_1];
	add.f32 	%f2, %f1, %f1;
	st.f32 	[%rd1], %f2;
	ret;

}
	// .globl	_Z6kernelPFvfPfEfS_
.visible .entry _Z6kernelPFvfPfEfS_(
	.param .u64 .ptr .align 1 _Z6kernelPFvfPfEfS__param_0,
	.param .f32 _Z6kernelPFvfPfEfS__param_1,
	.param .u64 .ptr .align 1 _Z6kernelPFvfPfEfS__param_2
)
{
	.reg .b32 	%f<2>;
	.reg .b64 	%rd<3>;

	ld.param.u64 	%rd1, [_Z6kernelPFvfPfEfS__param_0];
	ld.param.f32 	%f1, [_Z6kernelPFvfPfEfS__param_1];
	ld.param.u64 	%rd2, [_Z6kernelPFvfPfEfS__param_2];
	{ // callseq 0, 0
	.param .b32 param0;
	st.param.f32 	[param0], %f1;
	.param .b64 param1;
	st.param.b64 	[param1], %rd2;
	prototype_0 : .callprototype ()_ (.param .b32 _, .param .b64 _);
	call 
	%rd1, 
	(
	param0, 
	param1
	)
	, prototype_0;
	} // callseq 0
	ret;

}


// ===== COMPILED SASS (sm_100) =====

	.target	sm_100

	.elftype	@"ET_EXEC"


//--------------------- .note.nv.tkinfo           --------------------------
	.section	.note.nv.tkinfo,"",@"SHT_NOTE"
	.sectionflags	@"SHF_NOTE_NV_TKINFO"
	.tkinfo
        /*0018*/ 	.word	0x00000002
        /*0030*/ 	.string	""
        /*0030*/ 	.string	"ptxas"
        /*0030*/ 	.string	"Cuda compilation tools, release 13.0, V13.0.88"
        /*0030*/ 	.string	"Build cuda_13.0.r13.0/compiler.36424714_0"
        /*0030*/ 	.string	"-arch sm_100 -m 64 "



//--------------------- .note.nv.cuinfo           --------------------------
	.section	.note.nv.cuinfo,"",@"SHT_NOTE"
	.sectionflags	@"SHF_NOTE_NV_CUINFO"
        /*0018*/ 	.short	0x0002
        /*001a*/ 	.short	0x0064
        /*001c*/ 	.short	0x0082
	.zero		2


//--------------------- .nv.info                  --------------------------
	.section	.nv.info,"",@"SHT_CUDA_INFO"
	.align	4


	//----- nvinfo : EIATTR_REGCOUNT
	.align		4
        /*0000*/ 	.byte	0x04, 0x2f
        /*0002*/ 	.short	(.L_2 - .L_1)
	.align		4
.L_1:
        /*0004*/ 	.word	index@(_Z6kernelPFvfPfEfS_)
        /*0008*/ 	.word	0x00000018


	//----- nvinfo : EIATTR_FRAME_SIZE
	.align		4
.L_2:
        /*000c*/ 	.byte	0x04, 0x11
        /*000e*/ 	.short	(.L_4 - .L_3)
	.align		4
.L_3:
        /*0010*/ 	.word	index@($_Z6kernelPFvfPfEfS_$_Z2f1fPf)
        /*0014*/ 	.word	0x00000008


	//----- nvinfo : EIATTR_FRAME_SIZE
	.align		4
.L_4:
        /*0018*/ 	.byte	0x04, 0x11
        /*001a*/ 	.short	(.L_6 - .L_5)
	.align		4
.L_5:
        /*001c*/ 	.word	index@(_Z6kernelPFvfPfEfS_)
        /*0020*/ 	.word	0x00000008


	//----- nvinfo : EIATTR_MIN_STACK_SIZE
	.align		4
.L_6:
        /*0024*/ 	.byte	0x04, 0x12
        /*0026*/ 	.short	(.L_8 - .L_7)
	.align		4
.L_7:
        /*0028*/ 	.word	index@(_Z6kernelPFvfPfEfS_)
        /*002c*/ 	.word	0x00000008
.L_8:


//--------------------- .nv.compat                --------------------------
	.section	.nv.compat,"",@"SHT_CUDA_COMPAT_INFO"
	.align	4
        /*0000*/ 	.byte	0x02, 0x09, 0x00, 0x00, 0x02, 0x02, 0x01, 0x00, 0x02, 0x05, 0x05, 0x00, 0x03, 0x07, 0x01, 0x01
        /*0010*/ 	.byte	0x02, 0x03, 0x00, 0x00, 0x02, 0x06, 0x01, 0x00, 0x04, 0x0b, 0x08, 0x00, 0x09, 0x00, 0x00, 0x00
        /*0020*/ 	.byte	0x00, 0x00, 0x00, 0x00


//--------------------- .nv.info._Z6kernelPFvfPfEfS_ --------------------------
	.section	.nv.info._Z6kernelPFvfPfEfS_,"",@"SHT_CUDA_INFO"
	.sectionflags	@""
	.align	4


	//----- nvinfo : EIATTR_CUDA_API_VERSION
	.align		4
        /*0000*/ 	.byte	0x04, 0x37
        /*0002*/ 	.short	(.L_10 - .L_9)
.L_9:
        /*0004*/ 	.word	0x00000082


	//----- nvinfo : EIATTR_KPARAM_INFO
	.align		4
.L_10:
        /*0008*/ 	.byte	0x04, 0x17
        /*000a*/ 	.short	(.L_12 - .L_11)
.L_11:
        /*000c*/ 	.word	0x00000000
        /*0010*/ 	.short	0x0002
        /*0012*/ 	.short	0x0010
        /*0014*/ 	.byte	0x00, 0xf5, 0x21, 0x00


	//----- nvinfo : EIATTR_KPARAM_INFO
	.align		4
.L_12:
        /*0018*/ 	.byte	0x04, 0x17
        /*001a*/ 	.short	(.L_14 - .L_13)
.L_13:
        /*001c*/ 	.word	0x00000000
        /*0020*/ 	.short	0x0001
        /*0022*/ 	.short	0x0008
        /*0024*/ 	.byte	0x00, 0xf0, 0x11, 0x00


	//----- nvinfo : EIATTR_KPARAM_INFO
	.align		4
.L_14:
        /*0028*/ 	.byte	0x04, 0x17
        /*002a*/ 	.short	(.L_16 - .L_15)
.L_15:
        /*002c*/ 	.word	0x00000000
        /*0030*/ 	.short	0x0000
        /*0032*/ 	.short	0x0000
        /*0034*/ 	.byte	0x00, 0xf5, 0x21, 0x00


	//----- nvinfo : EIATTR_SPARSE_MMA_MASK
	.align		4
.L_16:
        /*0038*/ 	.byte	0x03, 0x50
        /*003a*/ 	.short	0x0000


	//----- nvinfo : EIATTR_MAXREG_COUNT
	.align		4
        /*003c*/ 	.byte	0x03, 0x1b
        /*003e*/ 	.short	0x00ff


	//----- nvinfo : EIATTR_MERCURY_ISA_VERSION
	.align		4
        /*0040*/ 	.byte	0x03, 0x5f
        /*0042*/ 	.short	0x0101


	//----- nvinfo : EIATTR_VRC_CTA_INIT_COUNT
	.align		4
        /*0044*/ 	.byte	0x02, 0x4a
	.zero		1
	.zero		1


	//----- nvinfo : EIATTR_EXIT_INSTR_OFFSETS
	.align		4
        /*0048*/ 	.byte	0x04, 0x1c
        /*004a*/ 	.short	(.L_18 - .L_17)


	//   ....[0]....
.L_17:
        /*004c*/ 	.word	0x000000a0


	//----- nvinfo : EIATTR_CRS_STACK_SIZE
	.align		4
.L_18:
        /*0050*/ 	.byte	0x04, 0x1e
        /*0052*/ 	.short	(.L_20 - .L_19)
.L_19:
        /*0054*/ 	.word	0x00000000


	//----- nvinfo : EIATTR_CBANK_PARAM_SIZE
	.align		4
.L_20:
        /*0058*/ 	.byte	0x03, 0x19
        /*005a*/ 	.short	0x0018


	//----- nvinfo : EIATTR_PARAM_CBANK
	.align		4
        /*005c*/ 	.byte	0x04, 0x0a
        /*005e*/ 	.short	(.L_22 - .L_21)
	.align		4
.L_21:
        /*0060*/ 	.word	index@(.nv.constant0._Z6kernelPFvfPfEfS_)
        /*0064*/ 	.short	0x0380
        /*0066*/ 	.short	0x0018


	//----- nvinfo : EIATTR_SW_WAR
	.align		4
.L_22:
        /*0068*/ 	.byte	0x04, 0x36
        /*006a*/ 	.short	(.L_24 - .L_23)
.L_23:
        /*006c*/ 	.word	0x00000008
.L_24:


//--------------------- .nv.callgraph             --------------------------
	.section	.nv.callgraph,"",@"SHT_CUDA_CALLGRAPH"
	.align	4
	.sectionentsize	8
	.align		4
        /*0000*/ 	.word	0x00000000
	.align		4
        /*0004*/ 	.word	0xffffffff
	.align		4
        /*0008*/ 	.word	0x00000000
	.align		4
        /*000c*/ 	.word	0xfffffffe
	.align		4
        /*0010*/ 	.word	0x00000000
	.align		4
        /*0014*/ 	.word	0xfffffffd
	.align		4
        /*0018*/ 	.word	0x00000000
	.align		4
        /*001c*/ 	.word	0xfffffffc


//--------------------- .nv.constant4             --------------------------
	.section	.nv.constant4,"a",@progbits
	.align	8
	.align		8
.nv.constant4:
        /*0000*/ 	.dword	fptr


//--------------------- .text._Z6kernelPFvfPfEfS_ --------------------------
	.section	.text._Z6kernelPFvfPfEfS_,"ax",@progbits
	.align	128
        .global         _Z6kernelPFvfPfEfS_
        .type           _Z6kernelPFvfPfEfS_,@function
        .size           _Z6kernelPFvfPfEfS_,(.L_x_1 - _Z6kernelPFvfPfEfS_)
        .other          _Z6kernelPFvfPfEfS_,@"STO_CUDA_ENTRY STV_DEFAULT"
_Z6kernelPFvfPfEfS_:
.text._Z6kernelPFvfPfEfS_:
[----:B------:R-:W0:Y:S08]  /*0000*/  LDC R1, c[0x0][0x37c] ;  /* 0x0000df00ff017b82 */ /* 0x000e300000000800 */
[----:B------:R-:W1:Y:S01]  /*0010*/  LDC.64 R2, c[0x0][0x380] ;  /* 0x0000e000ff027b82 */ /* 0x000e620000000a00 */
[----:B------:R-:W2:Y:S01]  /*0020*/  LDCU.64 UR6, c[0x0][0x390] ;  /* 0x00007200ff0677ac */ /* 0x000ea20008000a00 */
[----:B------:R-:W-:Y:S01]  /*0030*/  MOV R20, 0xa0 ;  /* 0x000000a000147802 */ /* 0x000fe20000000f00 */
[----:B------:R-:W-:Y:S01]  /*0040*/  IMAD.MOV.U32 R21, RZ, RZ, 0x0 ;  /* 0x00000000ff157424 */ /* 0x000fe200078e00ff */
[----:B------:R-:W3:Y:S01]  /*0050*/  LDCU UR4, c[0x0][0x388] ;  /* 0x00007100ff0477ac */ /* 0x000ee20008000800 */
[----:B--2---:R-:W-:-:S02]  /*0060*/  IMAD.U32 R6, RZ, RZ, UR6 ;  /* 0x00000006ff067e24 */ /* 0x004fc4000f8e00ff */
[----:B------:R-:W-:Y:S01]  /*0070*/  IMAD.U32 R7, RZ, RZ, UR7 ;  /* 0x00000007ff077e24 */ /* 0x000fe2000f8e00ff */
[----:B---3--:R-:W-:-:S07]  /*0080*/  MOV R4, UR4 ;  /* 0x0000000400047c02 */ /* 0x008fce0008000f00 */
[----:B01----:R-:W-:Y:S05]  /*0090*/  CALL.REL.NOINC R2 `(_Z6kernelPFvfPfEfS_) ;  /* 0xfffffffc02d87344 */ /* 0x003fea0003c3ffff */
[----:B------:R-:W-:Y:S05]  /*00a0*/  EXIT ;  /* 0x000000000000794d */ /* 0x000fea0003800000 */
        .type           $_Z6kernelPFvfPfEfS_$_Z2f1fPf,@function
        .size           $_Z6kernelPFvfPfEfS_$_Z2f1fPf,(.L_x_1 - $_Z6kernelPFvfPfEfS_$_Z2f1fPf)
$_Z6kernelPFvfPfEfS_$_Z2f1fPf:
[----:B------:R-:W-:Y:S01]  /*00b0*/  IADD3 R1, PT, PT, R1, -0x8, RZ ;  /* 0xfffffff801017810 */ /* 0x000fe20007ffe0ff */
[----:B------:R-:W-:-:S04]  /*00c0*/  IMAD.MOV.U32 R3, RZ, RZ, R7 ;  /* 0x000000ffff037224 */ /* 0x000fc800078e0007 */
[----:B------:R0:W-:Y:S02]  /*00d0*/  STL [R1], R2 ;  /* 0x0000000201007387 */ /* 0x0001e40000100800 */
[----:B0-----:R-:W-:Y:S01]  /*00e0*/  MOV R2, R6 ;  /* 0x0000000600027202 */ /* 0x001fe20000000f00 */
[----:B------:R-:W0:Y:S01]  /*00f0*/  LDCU.64 UR4, c[0x0][0x358] ;  /* 0x00006b00ff0477ac */ /* 0x000e220008000a00 */
[----:B------:R-:W-:-:S05]  /*0100*/  FADD R5, R4, R4 ;  /* 0x0000000404057221 */ /* 0x000fca0000000000 */
[----:B0-----:R0:W-:Y:S04]  /*0110*/  ST.E desc[UR4][R2.64], R5 ;  /* 0x0000000502007985 */ /* 0x0011e8000c101904 */
[----:B0-----:R0:W2:Y:S02]  /*0120*/  LDL R2, [R1] ;  /* 0x0000000001027983 */ /* 0x0010a40000100800 */
[----:B0-----:R-:W-:Y:S01]  /*0130*/  IADD3 R1, PT, PT, R1, 0x8, RZ ;  /* 0x0000000801017810 */ /* 0x001fe20007ffe0ff */
[----:B--2---:R-:W-:Y:S06]  /*0140*/  RET.REL.NODEC R20 `(_Z6kernelPFvfPfEfS_) ;  /* 0xfffffffc14ac7950 */ /* 0x004fec0003c3ffff */
.L_x_0:
[----:B------:R-:W-:-:S00]  /*0150*/  BRA `(.L_x_0) ;  /* 0xfffffffc00fc7947 */ /* 0x000fc0000383ffff */
[----:B------:R-:W-:-:S00]  /*0160*/  NOP ;  /* 0x0000000000007918 */ /* 0x000fc00000000000 */
        /* <DEDUP_REMOVED lines=9> */
.L_x_1:


//--------------------- .nv.global.init           --------------------------
	.section	.nv.global.init,"aw",@progbits
	.align	8
.nv.global.init:
	.type		fptr,@object
	.size		fptr,(.L_0 - fptr)
fptr:
        /*0000*/ 	.byte	0xb0, 0x00, 0x00, 0x00, 0x00, 0x00, 0x00, 0x00
.L_0:


//--------------------- .nv.shared.reserved.0     --------------------------
	.section	.nv.shared.reserved.0,"aw",@nobits
	.weak		__nv_reservedSMEM_offset_0_alias
	.size		__nv_reservedSMEM_offset_0_alias, 0, 64
	.other		__nv_reservedSMEM_offset_0_alias,@"STO_CUDA_RESERVED_SHARED STV_DEFAULT"
__nv_reservedSMEM_offset_0_alias:
	.zero		0
	.zero		64


//--------------------- .nv.constant0._Z6kernelPFvfPfEfS_ --------------------------
	.section	.nv.constant0._Z6kernelPFvfPfEfS_,"a",@progbits
	.sectionflags	@""
	.align	4
.nv.constant0._Z6kernelPFvfPfEfS_:
	.zero		920


//--------------------- SYMBOLS --------------------------

	.type		.nv.reservedSmem.offset0,@object
	.size		.nv.reservedSmem.offset0,0x4
